	.headerflags	@"EF_CUDA_TEXMODE_UNIFIED EF_CUDA_64BIT_ADDRESS EF_CUDA_ACCELERATORS EF_CUDA_SM90 EF_CUDA_VIRTUAL_SM(EF_CUDA_SM90)"
	.elftype	@"ET_EXEC"


//--------------------- .nv.info                  --------------------------
	.section	.nv.info,"",@"SHT_CUDA_INFO"
	.align	4


	//----- nvinfo : EIATTR_REGCOUNT
	.align		4
        /*0000*/ 	.byte	0x04, 0x2f
        /*0002*/ 	.short	(.L_3 - .L_2)
	.align		4
.L_2:
        /*0004*/ 	.word	index@(triton_poi_fused__native_batch_norm_legit_no_training_relu_17)
        /*0008*/ 	.word	0x00000020


	//----- nvinfo : EIATTR_MIN_STACK_SIZE
	.align		4
.L_3:
        /*000c*/ 	.byte	0x04, 0x12
        /*000e*/ 	.short	(.L_5 - .L_4)
	.align		4
.L_4:
        /*0010*/ 	.word	index@(triton_poi_fused__native_batch_norm_legit_no_training_relu_17)
        /*0014*/ 	.word	0x00000000


	//----- nvinfo : EIATTR_FRAME_SIZE
	.align		4
.L_5:
        /*0018*/ 	.byte	0x04, 0x11
        /*001a*/ 	.short	(.L_7 - .L_6)
	.align		4
.L_6:
        /*001c*/ 	.word	index@(triton_poi_fused__native_batch_norm_legit_no_training_relu_17)
        /*0020*/ 	.word	0x00000000


	//----- nvinfo : EIATTR_MIN_STACK_SIZE
	.align		4
.L_7:
        /*0024*/ 	.byte	0x04, 0x12
        /*0026*/ 	.short	(.L_9 - .L_8)
	.align		4
.L_8:
        /*0028*/ 	.word	index@(triton_poi_fused__native_batch_norm_legit_no_training_relu_17)
        /*002c*/ 	.word	0x00000000
.L_9:


//--------------------- .nv.info.triton_poi_fused__native_batch_norm_legit_no_training_relu_17 --------------------------
	.section	.nv.info.triton_poi_fused__native_batch_norm_legit_no_training_relu_17,"",@"SHT_CUDA_INFO"
	.sectionflags	@""
	.align	4


	//----- nvinfo : EIATTR_CUDA_API_VERSION
	.align		4
        /*0000*/ 	.byte	0x04, 0x37
        /*0002*/ 	.short	(.L_11 - .L_10)
.L_10:
        /*0004*/ 	.word	0x0000007c


	//----- nvinfo : EIATTR_KPARAM_INFO
	.align		4
.L_11:
        /*0008*/ 	.byte	0x04, 0x17
        /*000a*/ 	.short	(.L_13 - .L_12)
.L_12:
        /*000c*/ 	.word	0x00000000
        /*0010*/ 	.short	0x0007
        /*0012*/ 	.short	0x0034
        /*0014*/ 	.byte	0x00, 0xf0, 0x11, 0x00


	//----- nvinfo : EIATTR_KPARAM_INFO
	.align		4
.L_13:
        /*0018*/ 	.byte	0x04, 0x17
        /*001a*/ 	.short	(.L_15 - .L_14)
.L_14:
        /*001c*/ 	.word	0x00000000
        /*0020*/ 	.short	0x0006
        /*0022*/ 	.short	0x0030
        /*0024*/ 	.byte	0x00, 0xf0, 0x11, 0x00


	//----- nvinfo : EIATTR_KPARAM_INFO
	.align		4
.L_15:
        /*0028*/ 	.byte	0x04, 0x17
        /*002a*/ 	.short	(.L_17 - .L_16)
.L_16:
        /*002c*/ 	.word	0x00000000
        /*0030*/ 	.short	0x0005
        /*0032*/ 	.short	0x0028
        /*0034*/ 	.byte	0x00, 0xf4, 0x21, 0x00


	//----- nvinfo : EIATTR_KPARAM_INFO
	.align		4
.L_17:
        /*0038*/ 	.byte	0x04, 0x17
        /*003a*/ 	.short	(.L_19 - .L_18)
.L_18:
        /*003c*/ 	.word	0x00000000
        /*0040*/ 	.short	0x0004
        /*0042*/ 	.short	0x0020
        /*0044*/ 	.byte	0x00, 0xf4, 0x21, 0x00


	//----- nvinfo : EIATTR_KPARAM_INFO
	.align		4
.L_19:
        /*0048*/ 	.byte	0x04, 0x17
        /*004a*/ 	.short	(.L_21 - .L_20)
.L_20:
        /*004c*/ 	.word	0x00000000
        /*0050*/ 	.short	0x0003
        /*0052*/ 	.short	0x0018
        /*0054*/ 	.byte	0x00, 0xf4, 0x21, 0x00


	//----- nvinfo : EIATTR_KPARAM_INFO
	.align		4
.L_21:
        /*0058*/ 	.byte	0x04, 0x17
        /*005a*/ 	.short	(.L_23 - .L_22)
.L_22:
        /*005c*/ 	.word	0x00000000
        /*0060*/ 	.short	0x0002
        /*0062*/ 	.short	0x0010
        /*0064*/ 	.byte	0x00, 0xf4, 0x21, 0x00


	//----- nvinfo : EIATTR_KPARAM_INFO
	.align		4
.L_23:
        /*0068*/ 	.byte	0x04, 0x17
        /*006a*/ 	.short	(.L_25 - .L_24)
.L_24:
        /*006c*/ 	.word	0x00000000
        /*0070*/ 	.short	0x0001
        /*0072*/ 	.short	0x0008
        /*0074*/ 	.byte	0x00, 0xf4, 0x21, 0x00


	//----- nvinfo : EIATTR_KPARAM_INFO
	.align		4
.L_25:
        /*0078*/ 	.byte	0x04, 0x17
        /*007a*/ 	.short	(.L_27 - .L_26)
.L_26:
        /*007c*/ 	.word	0x00000000
        /*0080*/ 	.short	0x0000
        /*0082*/ 	.short	0x0000
        /*0084*/ 	.byte	0x00, 0xf4, 0x21, 0x00


	//----- nvinfo : EIATTR_SPARSE_MMA_MASK
	.align		4
.L_27:
        /*0088*/ 	.byte	0x03, 0x50
        /*008a*/ 	.short	0x0000


	//----- nvinfo : EIATTR_MAXREG_COUNT
	.align		4
        /*008c*/ 	.byte	0x03, 0x1b
        /*008e*/ 	.short	0x00ff


	//----- nvinfo : EIATTR_EXIT_INSTR_OFFSETS
	.align		4
        /*0090*/ 	.byte	0x04, 0x1c
        /*0092*/ 	.short	(.L_29 - .L_28)


	//   ....[0]....
.L_28:
        /*0094*/ 	.word	0x00001150


	//   ....[1]....
        /*0098*/ 	.word	0x000011d0


	//----- nvinfo : EIATTR_REQNTID
	.align		4
.L_29:
        /*009c*/ 	.byte	0x04, 0x10
        /*009e*/ 	.short	(.L_31 - .L_30)
.L_30:
        /*00a0*/ 	.word	0x00000100
        /*00a4*/ 	.word	0x00000001
        /*00a8*/ 	.word	0x00000001


	//----- nvinfo : EIATTR_CBANK_PARAM_SIZE
	.align		4
.L_31:
        /*00ac*/ 	.byte	0x03, 0x19
        /*00ae*/ 	.short	0x0038


	//----- nvinfo : EIATTR_PARAM_CBANK
	.align		4
        /*00b0*/ 	.byte	0x04, 0x0a
        /*00b2*/ 	.short	(.L_33 - .L_32)
	.align		4
.L_32:
        /*00b4*/ 	.word	index@(.nv.constant0.triton_poi_fused__native_batch_norm_legit_no_training_relu_17)
        /*00b8*/ 	.short	0x0210
        /*00ba*/ 	.short	0x0038


	//----- nvinfo : EIATTR_SW_WAR
	.align		4
.L_33:
        /*00bc*/ 	.byte	0x04, 0x36
        /*00be*/ 	.short	(.L_35 - .L_34)
.L_34:
        /*00c0*/ 	.word	0x00000008
.L_35:


//--------------------- .nv.callgraph             --------------------------
	.section	.nv.callgraph,"",@"SHT_CUDA_CALLGRAPH"
	.align	4
	.sectionentsize	8
	.align		4
        /*0000*/ 	.word	0x00000000
	.align		4
        /*0004*/ 	.word	0xffffffff
	.align		4
        /*0008*/ 	.word	0x00000000
	.align		4
        /*000c*/ 	.word	0xfffffffe
	.align		4
        /*0010*/ 	.word	0x00000000
	.align		4
        /*0014*/ 	.word	0xfffffffd
	.align		4
        /*0018*/ 	.word	0x00000000
	.align		4
        /*001c*/ 	.word	0xfffffffc


//--------------------- .nv.constant4             --------------------------
	.section	.nv.constant4,"a",@progbits
	.align	8
	.align		8
.nv.constant4:
        /*0000*/ 	.dword	_$_str
	.align		8
        /*0008*/ 	.dword	_$_str_$_2


//--------------------- .text.triton_poi_fused__native_batch_norm_legit_no_training_relu_17 --------------------------
	.section	.text.triton_poi_fused__native_batch_norm_legit_no_training_relu_17,"ax",@progbits
	.sectionflags	@"SHF_BARRIERS=1"
	.align	128
        .global         triton_poi_fused__native_batch_norm_legit_no_training_relu_17
        .type           triton_poi_fused__native_batch_norm_legit_no_training_relu_17,@function
        .size           triton_poi_fused__native_batch_norm_legit_no_training_relu_17,(.L_x_1 - triton_poi_fused__native_batch_norm_legit_no_training_relu_17)
        .other          triton_poi_fused__native_batch_norm_legit_no_training_relu_17,@"STO_CUDA_ENTRY STV_DEFAULT"
triton_poi_fused__native_batch_norm_legit_no_training_relu_17:
.text.triton_poi_fused__native_batch_norm_legit_no_training_relu_17:
[----:B------:R-:W0:Y:S01]  /*0000*/  LDC R1, c[0x0][0x28] ;  /* 0x00000a00ff017b82 */ /* 0x000e220000000800 */
[----:B------:R-:W1:Y:S07]  /*0010*/  S2R R3, SR_TID.X ;  /* 0x0000000000037919 */ /* 0x000e6e0000002100 */
[----:B------:R-:W2:Y:S01]  /*0020*/  LDC.64 R16, c[0x0][0x210] ;  /* 0x00008400ff107b82 */ /* 0x000ea20000000a00 */
[----:B------:R-:W-:Y:S01]  /*0030*/  ULDC.64 UR6, c[0x0][0x208] ;  /* 0x0000820000067ab9 */ /* 0x000fe20000000a00 */
[----:B------:R-:W-:Y:S01]  /*0040*/  CS2R R8, SRZ ;  /* 0x0000000000087805 */ /* 0x000fe2000001ff00 */
[----:B------:R-:W3:Y:S01]  /*0050*/  S2R R2, SR_CTAID.Y ;  /* 0x0000000000027919 */ /* 0x000ee20000002600 */
[----:B------:R-:W4:Y:S01]  /*0060*/  S2R R7, SR_CTAID.X ;  /* 0x0000000000077919 */ /* 0x000f220000002500 */
[----:B-1----:R-:W-:Y:S01]  /*0070*/  IMAD.SHL.U32 R21, R3, 0x4, RZ ;  /* 0x0000000403157824 */ /* 0x002fe200078e00ff */
[----:B------:R-:W-:-:S04]  /*0080*/  SHF.R.U32.HI R19, RZ, 0x6, R3 ;  /* 0x00000006ff137819 */ /* 0x000fc80000011603 */
[----:B------:R-:W-:Y:S02]  /*0090*/  LOP3.LUT R5, R21, 0xfc, RZ, 0xc0, !PT ;  /* 0x000000fc15057812 */ /* 0x000fe400078ec0ff */
[----:B------:R-:W-:Y:S02]  /*00a0*/  SGXT.U32 R19, R19, 0x2 ;  /* 0x000000021313781a */ /* 0x000fe40000000000 */
[----:B---3--:R-:W-:-:S04]  /*00b0*/  PRMT R5, R5, 0x6540, R2 ;  /* 0x0000654005057816 */ /* 0x008fc80000000002 */
[----:B------:R-:W-:Y:S02]  /*00c0*/  SHF.R.S32.HI R0, RZ, 0x1f, R5 ;  /* 0x0000001fff007819 */ /* 0x000fe40000011405 */
[----:B------:R-:W-:Y:S02]  /*00d0*/  ISETP.GE.AND P0, PT, R5, 0x200, PT ;  /* 0x000002000500780c */ /* 0x000fe40003f06270 */
[----:B------:R-:W-:Y:S01]  /*00e0*/  LEA.HI R4, R0, R5, RZ, 0x7 ;  /* 0x0000000500047211 */ /* 0x000fe200078f38ff */
[----:B----4-:R-:W-:-:S03]  /*00f0*/  IMAD.SHL.U32 R0, R7, 0x10, RZ ;  /* 0x0000001007007824 */ /* 0x010fc600078e00ff */
[C---:B------:R-:W-:Y:S01]  /*0100*/  LOP3.LUT R18, R4.reuse, 0xffffff80, RZ, 0xc0, !PT ;  /* 0xffffff8004127812 */ /* 0x040fe200078ec0ff */
[----:B------:R-:W-:Y:S01]  /*0110*/  IMAD.SHL.U32 R6, R4, 0x40, RZ ;  /* 0x0000004004067824 */ /* 0x000fe200078e00ff */
[----:B------:R-:W-:-:S04]  /*0120*/  LOP3.LUT R19, R0, R19, RZ, 0xfc, !PT ;  /* 0x0000001300137212 */ /* 0x000fc800078efcff */
[----:B------:R-:W-:Y:S02]  /*0130*/  LOP3.LUT R6, R6, 0xffffe000, RZ, 0xc0, !PT ;  /* 0xffffe00006067812 */ /* 0x000fe400078ec0ff */
[C---:B------:R-:W-:Y:S02]  /*0140*/  ISETP.LT.AND P1, PT, R19.reuse, 0x40, !P0 ;  /* 0x000000401300780c */ /* 0x040fe40004721270 */
[----:B------:R-:W-:Y:S02]  /*0150*/  IADD3 R18, R6, R5, -R18 ;  /* 0x0000000506127210 */ /* 0x000fe40007ffe812 */
[----:B------:R-:W-:Y:S02]  /*0160*/  CS2R R4, SRZ ;  /* 0x0000000000047805 */ /* 0x000fe4000001ff00 */
[----:B------:R-:W-:Y:S02]  /*0170*/  CS2R R6, SRZ ;  /* 0x0000000000067805 */ /* 0x000fe4000001ff00 */
[C---:B------:R-:W-:Y:S01]  /*0180*/  LOP3.LUT R11, R19.reuse, 0x4, RZ, 0xfc, !PT ;  /* 0x00000004130b7812 */ /* 0x040fe200078efcff */
[C---:B------:R-:W-:Y:S01]  /*0190*/  IMAD R23, R19.reuse, 0x80, R18 ;  /* 0x0000008013177824 */ /* 0x040fe200078e0212 */
[----:B------:R-:W-:-:S02]  /*01a0*/  LOP3.LUT R13, R19, 0x8, RZ, 0xfc, !PT ;  /* 0x00000008130d7812 */ /* 0x000fc400078efcff */
[----:B------:R-:W-:Y:S01]  /*01b0*/  ISETP.LT.AND P2, PT, R11, 0x40, !P0 ;  /* 0x000000400b00780c */ /* 0x000fe20004741270 */
[----:B--2---:R-:W-:-:S04]  /*01c0*/  IMAD.WIDE R22, R23, 0x4, R16 ;  /* 0x0000000417167825 */ /* 0x004fc800078e0210 */
[----:B------:R-:W-:Y:S01]  /*01d0*/  IMAD R25, R11, 0x80, R18 ;  /* 0x000000800b197824 */ /* 0x000fe200078e0212 */
[----:B------:R1:W2:Y:S01]  /*01e0*/  @P1 LDG.E.EL.128 R4, desc[UR6][R22.64] ;  /* 0x0000000616041981 */ /* 0x0002a2000c2e1d00 */
[----:B------:R-:W-:Y:S02]  /*01f0*/  CS2R R10, SRZ ;  /* 0x00000000000a7805 */ /* 0x000fe4000001ff00 */
[----:B------:R-:W-:-:S05]  /*0200*/  IMAD.WIDE R24, R25, 0x4, R16 ;  /* 0x0000000419187825 */ /* 0x000fca00078e0210 */
[----:B------:R3:W4:Y:S01]  /*0210*/  @P2 LDG.E.EL.128 R8, desc[UR6][R24.64] ;  /* 0x0000000618082981 */ /* 0x000722000c2e1d00 */
[C---:B------:R-:W-:Y:S01]  /*0220*/  ISETP.LT.AND P1, PT, R13.reuse, 0x40, !P0 ;  /* 0x000000400d00780c */ /* 0x040fe20004721270 */
[----:B------:R-:W-:Y:S01]  /*0230*/  IMAD R27, R13, 0x80, R18 ;  /* 0x000000800d1b7824 */ /* 0x000fe200078e0212 */
[----:B------:R-:W-:Y:S02]  /*0240*/  CS2R R12, SRZ ;  /* 0x00000000000c7805 */ /* 0x000fe4000001ff00 */
[----:B------:R-:W-:Y:S01]  /*0250*/  CS2R R14, SRZ ;  /* 0x00000000000e7805 */ /* 0x000fe2000001ff00 */
[----:B------:R-:W-:-:S08]  /*0260*/  IMAD.WIDE R26, R27, 0x4, R16 ;  /* 0x000000041b1a7825 */ /* 0x000fd000078e0210 */
[----:B------:R-:W5:Y:S01]  /*0270*/  @P1 LDG.E.EL.128 R12, desc[UR6][R26.64] ;  /* 0x000000061a0c1981 */ /* 0x000f62000c2e1d00 */
[----:B------:R-:W-:-:S04]  /*0280*/  LOP3.LUT R19, R19, 0xc, RZ, 0xfc, !PT ;  /* 0x0000000c13137812 */ /* 0x000fc800078efcff */
[C---:B------:R-:W-:Y:S01]  /*0290*/  ISETP.LT.AND P0, PT, R19.reuse, 0x40, !P0 ;  /* 0x000000401300780c */ /* 0x040fe20004701270 */
[----:B-1----:R-:W-:Y:S01]  /*02a0*/  IMAD R23, R19, 0x80, R18 ;  /* 0x0000008013177824 */ /* 0x002fe200078e0212 */
[----:B------:R-:W-:-:S03]  /*02b0*/  CS2R R18, SRZ ;  /* 0x0000000000127805 */ /* 0x000fc6000001ff00 */
[----:B---3--:R-:W-:Y:S01]  /*02c0*/  IMAD.WIDE R24, R23, 0x4, R16 ;  /* 0x0000000417187825 */ /* 0x008fe200078e0210 */
[----:B------:R-:W-:-:S07]  /*02d0*/  CS2R R16, SRZ ;  /* 0x0000000000107805 */ /* 0x000fce000001ff00 */
[----:B------:R1:W3:Y:S01]  /*02e0*/  @P0 LDG.E.EL.128 R16, desc[UR6][R24.64] ;  /* 0x0000000618100981 */ /* 0x0002e2000c2e1d00 */
[----:B------:R-:W1:Y:S01]  /*02f0*/  S2UR UR5, SR_CgaCtaId ;  /* 0x00000000000579c3 */ /* 0x000e620000008800 */
[----:B------:R-:W-:Y:S01]  /*0300*/  SHF.R.U32.HI R20, RZ, 0x2, R3 ;  /* 0x00000002ff147819 */ /* 0x000fe20000011603 */
[----:B------:R-:W-:-:S03]  /*0310*/  UMOV UR4, 0x400 ;  /* 0x0000040000047882 */ /* 0x000fc60000000000 */
[----:B------:R-:W-:Y:S02]  /*0320*/  LOP3.LUT R20, R20, 0x30, RZ, 0xc0, !PT ;  /* 0x0000003014147812 */ /* 0x000fe400078ec0ff */
[----:B------:R-:W-:Y:S01]  /*0330*/  LOP3.LUT R22, R21, 0x3fc, RZ, 0xc0, !PT ;  /* 0x000003fc15167812 */ /* 0x000fe200078ec0ff */
[----:B01----:R-:W-:-:S06]  /*0340*/  UPRMT UR4, UR5, 0x654, UR4 ;  /* 0x0000065405047896 */ /* 0x003fcc0008000004 */
[----:B------:R-:W-:-:S04]  /*0350*/  VIADD R23, R20, UR4 ;  /* 0x0000000414177c36 */ /* 0x000fc80008000000 */
[----:B------:R-:W-:Y:S01]  /*0360*/  IMAD R22, R22, 0x4, R23 ;  /* 0x0000000416167824 */ /* 0x000fe200078e0217 */
[----:B------:R-:W-:-:S04]  /*0370*/  LOP3.LUT R20, R3, 0xff, RZ, 0xc0, !PT ;  /* 0x000000ff03147812 */ /* 0x000fc800078ec0ff */
[----:B------:R-:W-:Y:S02]  /*0380*/  LEA R20, R20, UR4, 0x2 ;  /* 0x0000000414147c11 */ /* 0x000fe4000f8e10ff */
[----:B------:R-:W-:-:S04]  /*0390*/  SHF.R.S32.HI R29, RZ, 0x17, R2 ;  /* 0x00000017ff1d7819 */ /* 0x000fc80000011402 */
[----:B------:R-:W-:Y:S01]  /*03a0*/  SGXT R29, R29, 0x1 ;  /* 0x000000011d1d781a */ /* 0x000fe20000000200 */
[----:B--2---:R0:W-:Y:S01]  /*03b0*/  STS.128 [R22], R4 ;  /* 0x0000000416007388 */ /* 0x0041e20000000c00 */
[----:B------:R-:W-:Y:S08]  /*03c0*/  BAR.SYNC.DEFER_BLOCKING 0x0 ;  /* 0x0000000000007b1d */ /* 0x000ff00000010000 */
[----:B0-----:R-:W0:Y:S01]  /*03d0*/  LDC.64 R4, c[0x0][0x220] ;  /* 0x00008800ff047b82 */ /* 0x001e220000000a00 */
[----:B------:R-:W-:Y:S04]  /*03e0*/  LDS R23, [R20] ;  /* 0x0000000014177984 */ /* 0x000fe80000000800 */
[----:B------:R-:W-:Y:S04]  /*03f0*/  LDS R25, [R20+0x410] ;  /* 0x0004100014197984 */ /* 0x000fe80000000800 */
[----:B------:R-:W1:Y:S04]  /*0400*/  LDS R24, [R20+0x820] ;  /* 0x0008200014187984 */ /* 0x000e680000000800 */
[----:B------:R-:W-:Y:S01]  /*0410*/  LDS R26, [R20+0xc30] ;  /* 0x000c3000141a7984 */ /* 0x000fe20000000800 */
[----:B------:R-:W-:Y:S06]  /*0420*/  BAR.SYNC.DEFER_BLOCKING 0x0 ;  /* 0x0000000000007b1d */ /* 0x000fec0000010000 */
[----:B----4-:R-:W-:Y:S02]  /*0430*/  STS.128 [R22], R8 ;  /* 0x0000000816007388 */ /* 0x010fe40000000c00 */
[----:B------:R-:W-:Y:S06]  /*0440*/  BAR.SYNC.DEFER_BLOCKING 0x0 ;  /* 0x0000000000007b1d */ /* 0x000fec0000010000 */
[----:B------:R-:W2:Y:S04]  /*0450*/  LDS R27, [R20] ;  /* 0x00000000141b7984 */ /* 0x000ea80000000800 */
[----:B------:R-:W4:Y:S04]  /*0460*/  LDS R6, [R20+0x410] ;  /* 0x0004100014067984 */ /* 0x000f280000000800 */
[----:B------:R-:W-:Y:S04]  /*0470*/  LDS R28, [R20+0x820] ;  /* 0x00082000141c7984 */ /* 0x000fe80000000800 */
[----:B------:R-:W-:Y:S01]  /*0480*/  LDS R7, [R20+0xc30] ;  /* 0x000c300014077984 */ /* 0x000fe20000000800 */
[----:B------:R-:W-:Y:S06]  /*0490*/  BAR.SYNC.DEFER_BLOCKING 0x0 ;  /* 0x0000000000007b1d */ /* 0x000fec0000010000 */
[----:B-----5:R5:W-:Y:S02]  /*04a0*/  STS.128 [R22], R12 ;  /* 0x0000000c16007388 */ /* 0x020be40000000c00 */
[----:B------:R-:W-:Y:S01]  /*04b0*/  BAR.SYNC.DEFER_BLOCKING 0x0 ;  /* 0x0000000000007b1d */ /* 0x000fe20000010000 */
[----:B-----5:R-:W-:-:S04]  /*04c0*/  PRMT R13, R3, 0x6540, R2 ;  /* 0x00006540030d7816 */ /* 0x020fc80000000002 */
[----:B------:R-:W-:-:S04]  /*04d0*/  LEA.HI R29, R29, R13, RZ, 0x7 ;  /* 0x0000000d1d1d7211 */ /* 0x000fc800078f38ff */
[----:B------:R-:W-:Y:S01]  /*04e0*/  LOP3.LUT R8, R29, 0xffffff80, RZ, 0xc0, !PT ;  /* 0xffffff801d087812 */ /* 0x000fe200078ec0ff */
[----:B------:R-:W-:Y:S04]  /*04f0*/  LDS R10, [R20] ;  /* 0x00000000140a7984 */ /* 0x000fe80000000800 */
[----:B------:R-:W5:Y:S04]  /*0500*/  LDS R29, [R20+0x410] ;  /* 0x00041000141d7984 */ /* 0x000f680000000800 */
[----:B------:R-:W1:Y:S04]  /*0510*/  LDS R12, [R20+0x820] ;  /* 0x00082000140c7984 */ /* 0x000e680000000800 */
[----:B------:R-:W1:Y:S01]  /*0520*/  LDS R11, [R20+0xc30] ;  /* 0x000c3000140b7984 */ /* 0x000e620000000800 */
[----:B------:R-:W-:Y:S01]  /*0530*/  BAR.SYNC.DEFER_BLOCKING 0x0 ;  /* 0x0000000000007b1d */ /* 0x000fe20000010000 */
[C---:B------:R-:W-:Y:S01]  /*0540*/  ISETP.GE.AND P0, PT, R13.reuse, 0x200, PT ;  /* 0x000002000d00780c */ /* 0x040fe20003f06270 */
[----:B------:R-:W-:Y:S01]  /*0550*/  IMAD.IADD R13, R13, 0x1, -R8 ;  /* 0x000000010d0d7824 */ /* 0x000fe200078e0a08 */
[----:B------:R-:W-:-:S03]  /*0560*/  CS2R R14, SRZ ;  /* 0x00000000000e7805 */ /* 0x000fc6000001ff00 */
[----:B---3--:R3:W-:Y:S02]  /*0570*/  STS.128 [R22], R16 ;  /* 0x0000001016007388 */ /* 0x0087e40000000c00 */
[----:B------:R-:W-:Y:S01]  /*0580*/  BAR.SYNC.DEFER_BLOCKING 0x0 ;  /* 0x0000000000007b1d */ /* 0x000fe20000010000 */
[----:B0-----:R-:W-:-:S07]  /*0590*/  IMAD.WIDE R8, R13, 0x4, R4 ;  /* 0x000000040d087825 */ /* 0x001fce00078e0204 */
[----:B------:R-:W0:Y:S01]  /*05a0*/  LDC.64 R4, c[0x0][0x218] ;  /* 0x00008600ff047b82 */ /* 0x000e220000000a00 */
[----:B------:R0:W2:Y:S01]  /*05b0*/  @!P0 LDG.E.EL R14, desc[UR6][R8.64] ;  /* 0x00000006080e8981 */ /* 0x0000a2000c2e1900 */
[----:B---3--:R-:W-:-:S03]  /*05c0*/  IMAD.MOV.U32 R16, RZ, RZ, RZ ;  /* 0x000000ffff107224 */ /* 0x008fc600078e00ff */
[----:B------:R-:W3:Y:S01]  /*05d0*/  LDS R22, [R20] ;  /* 0x0000000014167984 */ /* 0x000ee20000000800 */
[----:B0-----:R-:W-:-:S03]  /*05e0*/  IMAD.WIDE R4, R13, 0x4, R4 ;  /* 0x000000040d047825 */ /* 0x001fc600078e0204 */
[----:B------:R-:W-:Y:S01]  /*05f0*/  LDS R18, [R20+0x820] ;  /* 0x0008200014127984 */ /* 0x000fe20000000800 */
[----:B------:R-:W0:Y:S03]  /*0600*/  LDC.64 R8, c[0x0][0x230] ;  /* 0x00008c00ff087b82 */ /* 0x000e260000000a00 */
[----:B------:R1:W3:Y:S04]  /*0610*/  @!P0 LDG.E.EL R15, desc[UR6][R4.64] ;  /* 0x00000006040f8981 */ /* 0x0002e8000c2e1900 */
[----:B------:R-:W-:Y:S01]  /*0620*/  LDS R17, [R20+0xc30] ;  /* 0x000c300014117984 */ /* 0x000fe20000000800 */
[----:B-1----:R-:W1:Y:S01]  /*0630*/  LDC.64 R4, c[0x0][0x228] ;  /* 0x00008a00ff047b82 */ /* 0x002e620000000a00 */
[----:B0-----:R-:W-:-:S04]  /*0640*/  IMAD.WIDE R8, R13, 0x4, R8 ;  /* 0x000000040d087825 */ /* 0x001fc800078e0208 */
[----:B-1----:R-:W-:-:S04]  /*0650*/  IMAD.WIDE R4, R13, 0x4, R4 ;  /* 0x000000040d047825 */ /* 0x002fc800078e0204 */
[----:B------:R-:W-:Y:S01]  /*0660*/  IMAD.MOV.U32 R13, RZ, RZ, RZ ;  /* 0x000000ffff0d7224 */ /* 0x000fe200078e00ff */
[----:B------:R0:W5:Y:S05]  /*0670*/  @!P0 LDG.E.EL R16, desc[UR6][R4.64] ;  /* 0x0000000604108981 */ /* 0x00016a000c2e1900 */
[----:B------:R1:W5:Y:S01]  /*0680*/  @!P0 LDG.E.EL R13, desc[UR6][R8.64] ;  /* 0x00000006080d8981 */ /* 0x000362000c2e1900 */
[----:B0-----:R-:W0:Y:S01]  /*0690*/  S2R R4, SR_TID.X ;  /* 0x0000000000047919 */ /* 0x001e220000002100 */
[----:B------:R-:W4:Y:S01]  /*06a0*/  S2UR UR4, SR_CgaCtaId ;  /* 0x00000000000479c3 */ /* 0x000f220000008800 */
[----:B-1----:R-:W-:Y:S01]  /*06b0*/  IMAD.MOV.U32 R8, RZ, RZ, 0x3e800000 ;  /* 0x3e800000ff087424 */ /* 0x002fe200078e00ff */
[----:B------:R-:W-:-:S02]  /*06c0*/  UMOV UR5, 0x400 ;  /* 0x0000040000057882 */ /* 0x000fc40000000000 */
[----:B----4-:R-:W-:Y:S01]  /*06d0*/  UPRMT UR4, UR4, 0x654, UR5 ;  /* 0x0000065404047896 */ /* 0x010fe20008000005 */
[----:B0-----:R-:W-:-:S05]  /*06e0*/  IMAD.SHL.U32 R9, R4, 0x10, RZ ;  /* 0x0000001004097824 */ /* 0x001fca00078e00ff */
[----:B------:R-:W-:Y:S02]  /*06f0*/  LOP3.LUT R9, R9, 0xff0, RZ, 0xc0, !PT ;  /* 0x00000ff009097812 */ /* 0x000fe400078ec0ff */
[----:B------:R-:W-:-:S04]  /*0700*/  SHF.R.U32.HI R3, RZ, 0x2, R3 ;  /* 0x00000002ff037819 */ /* 0x000fc80000011603 */
[----:B------:R-:W-:Y:S02]  /*0710*/  SGXT.U32 R3, R3, 0x6 ;  /* 0x000000060303781a */ /* 0x000fe40000000000 */
[----:B------:R-:W-:Y:S01]  /*0720*/  LOP3.LUT R0, R0, 0xc, R21, 0xf8, !PT ;  /* 0x0000000c00007812 */ /* 0x000fe200078ef815 */
[----:B--2---:R-:W-:Y:S02]  /*0730*/  FADD R19, R14, 9.9999997473787516356e-06 ;  /* 0x3727c5ac0e137421 */ /* 0x004fe40000000000 */
[----:B------:R0:W1:Y:S04]  /*0740*/  LDS R14, [R20+0x410] ;  /* 0x00041000140e7984 */ /* 0x0000680000000800 */
[----:B------:R-:W2:Y:S02]  /*0750*/  MUFU.SQRT R19, R19 ;  /* 0x0000001300137308 */ /* 0x000ea40000002000 */
[----:B--2---:R-:W-:-:S02]  /*0760*/  FSETP.GT.AND P0, PT, R19, 8.50705917302346158658e+37, PT ;  /* 0x7e8000001300780b */ /* 0x004fc40003f04000 */
[----:B------:R-:W-:-:S11]  /*0770*/  FSETP.GEU.AND P1, PT, R19, 1.175494350822287508e-38, PT ;  /* 0x008000001300780b */ /* 0x000fd60003f2e000 */
[----:B------:R-:W-:-:S04]  /*0780*/  @P0 FMUL R19, R19, 0.25 ;  /* 0x3e80000013130820 */ /* 0x000fc80000400000 */
[----:B------:R-:W-:-:S04]  /*0790*/  @!P1 FMUL R19, R19, 16777216 ;  /* 0x4b80000013139820 */ /* 0x000fc80000400000 */
[----:B------:R-:W2:Y:S01]  /*07a0*/  MUFU.RCP R5, R19 ;  /* 0x0000001300057308 */ /* 0x000ea20000001000 */
[----:B------:R-:W-:Y:S01]  /*07b0*/  FSEL R8, R8, 1, P0 ;  /* 0x3f80000008087808 */ /* 0x000fe20000000000 */
[----:B---3--:R-:W-:-:S04]  /*07c0*/  FADD R24, R24, -R15 ;  /* 0x8000000f18187221 */ /* 0x008fc80000000000 */
[----:B------:R-:W-:Y:S01]  /*07d0*/  @!P1 FMUL R8, R8, 16777216 ;  /* 0x4b80000008089820 */ /* 0x000fe20000400000 */
[--C-:B------:R-:W-:Y:S01]  /*07e0*/  FADD R27, R27, -R15.reuse ;  /* 0x8000000f1b1b7221 */ /* 0x100fe20000000000 */
[--C-:B------:R-:W-:Y:S01]  /*07f0*/  FADD R6, R6, -R15.reuse ;  /* 0x8000000f06067221 */ /* 0x100fe20000000000 */
[--C-:B0-----:R-:W-:Y:S01]  /*0800*/  FADD R20, R25, -R15.reuse ;  /* 0x8000000f19147221 */ /* 0x101fe20000000000 */
[----:B--2---:R-:W-:Y:S01]  /*0810*/  FMUL R5, R5, R8 ;  /* 0x0000000805057220 */ /* 0x004fe20000400000 */
[--C-:B------:R-:W-:Y:S01]  /*0820*/  FADD R26, R26, -R15.reuse ;  /* 0x8000000f1a1a7221 */ /* 0x100fe20000000000 */
[--C-:B-----5:R-:W-:Y:S02]  /*0830*/  FADD R29, R29, -R15.reuse ;  /* 0x8000000f1d1d7221 */ /* 0x120fe40000000000 */
[C---:B------:R-:W-:Y:S01]  /*0840*/  FMUL R24, R5.reuse, R24 ;  /* 0x0000001805187220 */ /* 0x040fe20000400000 */
[C---:B------:R-:W-:Y:S01]  /*0850*/  FMUL R6, R5.reuse, R6 ;  /* 0x0000000605067220 */ /* 0x040fe20000400000 */
[----:B------:R-:W-:Y:S01]  /*0860*/  FMUL R27, R5, R27 ;  /* 0x0000001b051b7220 */ /* 0x000fe20000400000 */
[----:B------:R-:W-:Y:S01]  /*0870*/  FADD R12, R12, -R15 ;  /* 0x8000000f0c0c7221 */ /* 0x000fe20000000000 */
[----:B------:R-:W-:Y:S01]  /*0880*/  FFMA R24, R24, R16, R13 ;  /* 0x0000001018187223 */ /* 0x000fe2000000000d */
[--C-:B------:R-:W-:Y:S01]  /*0890*/  FADD R8, R23, -R15.reuse ;  /* 0x8000000f17087221 */ /* 0x100fe20000000000 */
[--C-:B------:R-:W-:Y:S01]  /*08a0*/  FADD R28, R28, -R15.reuse ;  /* 0x8000000f1c1c7221 */ /* 0x100fe20000000000 */
[--C-:B------:R-:W-:Y:S01]  /*08b0*/  FADD R7, R7, -R15.reuse ;  /* 0x8000000f07077221 */ /* 0x100fe20000000000 */
[--C-:B------:R-:W-:Y:S01]  /*08c0*/  FADD R10, R10, -R15.reuse ;  /* 0x8000000f0a0a7221 */ /* 0x100fe20000000000 */
[--C-:B------:R-:W-:Y:S01]  /*08d0*/  FADD R11, R11, -R15.reuse ;  /* 0x8000000f0b0b7221 */ /* 0x100fe20000000000 */
[--C-:B------:R-:W-:Y:S01]  /*08e0*/  FADD R22, R22, -R15.reuse ;  /* 0x8000000f16167221 */ /* 0x100fe20000000000 */
[--C-:B-1----:R-:W-:Y:S01]  /*08f0*/  FADD R14, R14, -R15.reuse ;  /* 0x8000000f0e0e7221 */ /* 0x102fe20000000000 */
[--C-:B------:R-:W-:Y:S01]  /*0900*/  FADD R18, R18, -R15.reuse ;  /* 0x8000000f12127221 */ /* 0x100fe20000000000 */
[----:B------:R-:W-:Y:S01]  /*0910*/  FADD R17, R17, -R15 ;  /* 0x8000000f11117221 */ /* 0x000fe20000000000 */
[----:B------:R-:W-:Y:S01]  /*0920*/  FMUL R20, R5, R20 ;  /* 0x0000001405147220 */ /* 0x000fe20000400000 */
[-CC-:B------:R-:W-:Y:S01]  /*0930*/  FFMA R27, R27, R16.reuse, R13.reuse ;  /* 0x000000101b1b7223 */ /* 0x180fe2000000000d */
[--C-:B------:R-:W-:Y:S01]  /*0940*/  FFMA R6, R6, R16, R13.reuse ;  /* 0x0000001006067223 */ /* 0x100fe2000000000d */
[C---:B------:R-:W-:Y:S01]  /*0950*/  FMUL R12, R5.reuse, R12 ;  /* 0x0000000c050c7220 */ /* 0x040fe20000400000 */
[C---:B------:R-:W-:Y:S01]  /*0960*/  FMUL R29, R5.reuse, R29 ;  /* 0x0000001d051d7220 */ /* 0x040fe20000400000 */
[----:B------:R-:W-:Y:S01]  /*0970*/  FMUL R26, R5, R26 ;  /* 0x0000001a051a7220 */ /* 0x000fe20000400000 */
[----:B------:R-:W-:Y:S01]  /*0980*/  LEA.HI R15, R9, UR4, RZ, 0x1e ;  /* 0x00000004090f7c11 */ /* 0x000fe2000f8ff0ff */
[C---:B------:R-:W-:Y:S01]  /*0990*/  FMUL R11, R5.reuse, R11 ;  /* 0x0000000b050b7220 */ /* 0x040fe20000400000 */
[C---:B------:R-:W-:Y:S01]  /*09a0*/  FMUL R10, R5.reuse, R10 ;  /* 0x0000000a050a7220 */ /* 0x040fe20000400000 */
[C---:B------:R-:W-:Y:S01]  /*09b0*/  FMUL R7, R5.reuse, R7 ;  /* 0x0000000705077220 */ /* 0x040fe20000400000 */
[C---:B------:R-:W-:Y:S01]  /*09c0*/  FMUL R28, R5.reuse, R28 ;  /* 0x0000001c051c7220 */ /* 0x040fe20000400000 */
[C---:B------:R-:W-:Y:S01]  /*09d0*/  FMUL R8, R5.reuse, R8 ;  /* 0x0000000805087220 */ /* 0x040fe20000400000 */
[C---:B------:R-:W-:Y:S01]  /*09e0*/  FMUL R22, R5.reuse, R22 ;  /* 0x0000001605167220 */ /* 0x040fe20000400000 */
[C---:B------:R-:W-:Y:S01]  /*09f0*/  FMUL R14, R5.reuse, R14 ;  /* 0x0000000e050e7220 */ /* 0x040fe20000400000 */
[C---:B------:R-:W-:Y:S01]  /*0a00*/  FMUL R18, R5.reuse, R18 ;  /* 0x0000001205127220 */ /* 0x040fe20000400000 */
[----:B------:R-:W-:Y:S01]  /*0a10*/  FMUL R17, R5, R17 ;  /* 0x0000001105117220 */ /* 0x000fe20000400000 */
[-CC-:B------:R-:W-:Y:S01]  /*0a20*/  FFMA R20, R20, R16.reuse, R13.reuse ;  /* 0x0000001014147223 */ /* 0x180fe2000000000d */
[----:B------:R-:W-:Y:S01]  /*0a30*/  FSETP.GEU.AND P3, PT, R24, RZ, PT ;  /* 0x000000ff1800720b */ /* 0x000fe20003f6e000 */
[-CC-:B------:R-:W-:Y:S01]  /*0a40*/  FFMA R26, R26, R16.reuse, R13.reuse ;  /* 0x000000101a1a7223 */ /* 0x180fe2000000000d */
[-CC-:B------:R-:W-:Y:S01]  /*0a50*/  FFMA R29, R29, R16.reuse, R13.reuse ;  /* 0x000000101d1d7223 */ /* 0x180fe2000000000d */
[----:B------:R-:W-:Y:S01]  /*0a60*/  FFMA R12, R12, R16, R13 ;  /* 0x000000100c0c7223 */ /* 0x000fe2000000000d */
[----:B------:R-:W-:-:S02]  /*0a70*/  FSETP.GEU.AND P1, PT, R27, RZ, PT ;  /* 0x000000ff1b00720b */ /* 0x000fc40003f2e000 */
[----:B------:R-:W-:Y:S01]  /*0a80*/  FSETP.GEU.AND P0, PT, R6, RZ, PT ;  /* 0x000000ff0600720b */ /* 0x000fe20003f0e000 */
[----:B------:R-:W-:Y:S02]  /*0a90*/  IMAD R15, R9, 0x4, R15 ;  /* 0x00000004090f7824 */ /* 0x000fe400078e020f */
[-CC-:B------:R-:W-:Y:S01]  /*0aa0*/  FFMA R8, R8, R16.reuse, R13.reuse ;  /* 0x0000001008087223 */ /* 0x180fe2000000000d */
[-CC-:B------:R-:W-:Y:S01]  /*0ab0*/  FFMA R28, R28, R16.reuse, R13.reuse ;  /* 0x000000101c1c7223 */ /* 0x180fe2000000000d */
[-CC-:B------:R-:W-:Y:S01]  /*0ac0*/  FFMA R7, R7, R16.reuse, R13.reuse ;  /* 0x0000001007077223 */ /* 0x180fe2000000000d */
[-CC-:B------:R-:W-:Y:S01]  /*0ad0*/  FFMA R10, R10, R16.reuse, R13.reuse ;  /* 0x000000100a0a7223 */ /* 0x180fe2000000000d */
[-CC-:B------:R-:W-:Y:S01]  /*0ae0*/  FFMA R11, R11, R16.reuse, R13.reuse ;  /* 0x000000100b0b7223 */ /* 0x180fe2000000000d */
[-CC-:B------:R-:W-:Y:S01]  /*0af0*/  FFMA R22, R22, R16.reuse, R13.reuse ;  /* 0x0000001016167223 */ /* 0x180fe2000000000d */
[-CC-:B------:R-:W-:Y:S01]  /*0b00*/  FFMA R14, R14, R16.reuse, R13.reuse ;  /* 0x000000100e0e7223 */ /* 0x180fe2000000000d */
[-CC-:B------:R-:W-:Y:S01]  /*0b10*/  FFMA R18, R18, R16.reuse, R13.reuse ;  /* 0x0000001012127223 */ /* 0x180fe2000000000d */
[----:B------:R-:W-:Y:S01]  /*0b20*/  FFMA R17, R17, R16, R13 ;  /* 0x0000001011117223 */ /* 0x000fe2000000000d */
[----:B------:R-:W-:Y:S01]  /*0b30*/  FSEL R24, R24, RZ, P3 ;  /* 0x000000ff18187208 */ /* 0x000fe20001800000 */
[----:B------:R-:W-:Y:S01]  /*0b40*/  BAR.SYNC.DEFER_BLOCKING 0x0 ;  /* 0x0000000000007b1d */ /* 0x000fe20000010000 */
[----:B------:R-:W-:-:S02]  /*0b50*/  FSETP.GEU.AND P4, PT, R20, RZ, PT ;  /* 0x000000ff1400720b */ /* 0x000fc40003f8e000 */
[----:B------:R-:W-:Y:S02]  /*0b60*/  FSEL R16, R27, RZ, P1 ;  /* 0x000000ff1b107208 */ /* 0x000fe40000800000 */
[----:B------:R-:W-:Y:S02]  /*0b70*/  FSEL R6, R6, RZ, P0 ;  /* 0x000000ff06067208 */ /* 0x000fe40000000000 */
[----:B------:R-:W-:Y:S02]  /*0b80*/  FSETP.GEU.AND P2, PT, R26, RZ, PT ;  /* 0x000000ff1a00720b */ /* 0x000fe40003f4e000 */
[----:B------:R-:W-:Y:S02]  /*0b90*/  FSETP.GEU.AND P1, PT, R29, RZ, PT ;  /* 0x000000ff1d00720b */ /* 0x000fe40003f2e000 */
[----:B------:R-:W-:Y:S02]  /*0ba0*/  FSETP.GEU.AND P0, PT, R12, RZ, PT ;  /* 0x000000ff0c00720b */ /* 0x000fe40003f0e000 */
[----:B------:R-:W-:-:S02]  /*0bb0*/  FSEL R20, R20, RZ, P4 ;  /* 0x000000ff14147208 */ /* 0x000fc40002000000 */
[----:B------:R-:W-:Y:S02]  /*0bc0*/  FSEL R26, R26, RZ, P2 ;  /* 0x000000ff1a1a7208 */ /* 0x000fe40001000000 */
[----:B------:R-:W-:Y:S02]  /*0bd0*/  FSEL R12, R12, RZ, P0 ;  /* 0x000000ff0c0c7208 */ /* 0x000fe40000000000 */
[----:B------:R-:W-:Y:S02]  /*0be0*/  FSETP.GEU.AND P3, PT, R7, RZ, PT ;  /* 0x000000ff0700720b */ /* 0x000fe40003f6e000 */
[----:B------:R-:W-:Y:S01]  /*0bf0*/  FSETP.GEU.AND P2, PT, R10, RZ, PT ;  /* 0x000000ff0a00720b */ /* 0x000fe20003f4e000 */
[----:B------:R0:W-:Y:S01]  /*0c00*/  STS [R15+0x8], R24 ;  /* 0x000008180f007388 */ /* 0x0001e20000000800 */
[----:B------:R-:W-:Y:S02]  /*0c10*/  FSETP.GEU.AND P0, PT, R18, RZ, PT ;  /* 0x000000ff1200720b */ /* 0x000fe40003f0e000 */
[----:B------:R-:W-:Y:S01]  /*0c20*/  FSEL R10, R10, RZ, P2 ;  /* 0x000000ff0a0a7208 */ /* 0x000fe20001000000 */
[----:B------:R1:W-:Y:S01]  /*0c30*/  STS [R15+0x4], R20 ;  /* 0x000004140f007388 */ /* 0x0003e20000000800 */
[----:B0-----:R-:W-:-:S02]  /*0c40*/  FSEL R24, R29, RZ, P1 ;  /* 0x000000ff1d187208 */ /* 0x001fc40000800000 */
[C---:B------:R-:W-:Y:S01]  /*0c50*/  FSETP.GEU.AND P1, PT, R14.reuse, RZ, PT ;  /* 0x000000ff0e00720b */ /* 0x040fe20003f2e000 */
[----:B------:R0:W-:Y:S01]  /*0c60*/  STS [R15+0x10], R16 ;  /* 0x000010100f007388 */ /* 0x0001e20000000800 */
[----:B-1----:R-:W-:Y:S02]  /*0c70*/  FSEL R20, R7, RZ, P3 ;  /* 0x000000ff07147208 */ /* 0x002fe40001800000 */
[----:B------:R-:W-:Y:S02]  /*0c80*/  FSEL R14, R14, RZ, P1 ;  /* 0x000000ff0e0e7208 */ /* 0x000fe40000800000 */
[----:B------:R-:W-:Y:S02]  /*0c90*/  FSETP.GEU.AND P4, PT, R28, RZ, PT ;  /* 0x000000ff1c00720b */ /* 0x000fe40003f8e000 */
[----:B------:R-:W-:Y:S02]  /*0ca0*/  FSETP.GEU.AND P3, PT, R11, RZ, PT ;  /* 0x000000ff0b00720b */ /* 0x000fe40003f6e000 */
[----:B------:R-:W-:-:S02]  /*0cb0*/  FSETP.GEU.AND P2, PT, R22, RZ, PT ;  /* 0x000000ff1600720b */ /* 0x000fc40003f4e000 */
[----:B0-----:R-:W-:Y:S02]  /*0cc0*/  FSEL R16, R18, RZ, P0 ;  /* 0x000000ff12107208 */ /* 0x001fe40000000000 */
[----:B------:R-:W-:Y:S02]  /*0cd0*/  FSETP.GEU.AND P1, PT, R8, RZ, PT ;  /* 0x000000ff0800720b */ /* 0x000fe40003f2e000 */
[----:B------:R-:W-:Y:S01]  /*0ce0*/  FSETP.GEU.AND P0, PT, R17, RZ, PT ;  /* 0x000000ff1100720b */ /* 0x000fe20003f0e000 */
[----:B------:R0:W-:Y:S01]  /*0cf0*/  STS [R15+0x14], R6 ;  /* 0x000014060f007388 */ /* 0x0001e20000000800 */
[----:B------:R-:W-:Y:S01]  /*0d00*/  FSEL R28, R28, RZ, P4 ;  /* 0x000000ff1c1c7208 */ /* 0x000fe20002000000 */
[----:B------:R-:W-:Y:S01]  /*0d10*/  IMAD.SHL.U32 R5, R4, 0x4, RZ ;  /* 0x0000000404057824 */ /* 0x000fe200078e00ff */
[----:B------:R-:W-:Y:S01]  /*0d20*/  FSEL R22, R22, RZ, P2 ;  /* 0x000000ff16167208 */ /* 0x000fe20001000000 */
[----:B------:R1:W-:Y:S01]  /*0d30*/  STS [R15+0x28], R12 ;  /* 0x0000280c0f007388 */ /* 0x0003e20000000800 */
[----:B------:R-:W-:-:S02]  /*0d40*/  FSEL R8, R8, RZ, P1 ;  /* 0x000000ff08087208 */ /* 0x000fc40000800000 */
[----:B0-----:R-:W-:Y:S02]  /*0d50*/  FSEL R6, R11, RZ, P3 ;  /* 0x000000ff0b067208 */ /* 0x001fe40001800000 */
[----:B-1----:R-:W-:Y:S01]  /*0d60*/  FSEL R12, R17, RZ, P0 ;  /* 0x000000ff110c7208 */ /* 0x002fe20000000000 */
[----:B------:R-:W-:Y:S01]  /*0d70*/  STS [R15+0xc], R26 ;  /* 0x00000c1a0f007388 */ /* 0x000fe20000000800 */
[----:B------:R-:W-:-:S03]  /*0d80*/  LOP3.LUT R18, R5, 0x3fc, RZ, 0xc0, !PT ;  /* 0x000003fc05127812 */ /* 0x000fc600078ec0ff */
[----:B------:R-:W-:Y:S04]  /*0d90*/  STS [R15+0x18], R28 ;  /* 0x0000181c0f007388 */ /* 0x000fe80000000800 */
[----:B------:R-:W-:Y:S04]  /*0da0*/  STS [R15+0x1c], R20 ;  /* 0x00001c140f007388 */ /* 0x000fe80000000800 */
[----:B------:R-:W-:Y:S04]  /*0db0*/  STS [R15+0x20], R10 ;  /* 0x0000200a0f007388 */ /* 0x000fe80000000800 */
[----:B------:R-:W-:Y:S04]  /*0dc0*/  STS [R15+0x24], R24 ;  /* 0x000024180f007388 */ /* 0x000fe80000000800 */
[----:B------:R-:W-:Y:S04]  /*0dd0*/  STS [R15+0x2c], R6 ;  /* 0x00002c060f007388 */ /* 0x000fe80000000800 */
[----:B------:R0:W-:Y:S04]  /*0de0*/  STS [R15+0x38], R16 ;  /* 0x000038100f007388 */ /* 0x0001e80000000800 */
[----:B------:R-:W-:Y:S04]  /*0df0*/  STS [R15+0x34], R14 ;  /* 0x0000340e0f007388 */ /* 0x000fe80000000800 */
[----:B------:R1:W-:Y:S04]  /*0e00*/  STS [R15+0x30], R22 ;  /* 0x000030160f007388 */ /* 0x0003e80000000800 */
[----:B------:R-:W-:Y:S04]  /*0e10*/  STS [R15], R8 ;  /* 0x000000080f007388 */ /* 0x000fe80000000800 */
[----:B------:R-:W-:Y:S01]  /*0e20*/  STS [R15+0x3c], R12 ;  /* 0x00003c0c0f007388 */ /* 0x000fe20000000800 */
[C---:B------:R-:W-:Y:S01]  /*0e30*/  LOP3.LUT R5, R18.reuse, 0x400, RZ, 0xfc, !PT ;  /* 0x0000040012057812 */ /* 0x040fe200078efcff */
[----:B0-----:R-:W0:Y:S01]  /*0e40*/  LDC.64 R16, c[0x0][0x238] ;  /* 0x00008e00ff107b82 */ /* 0x001e220000000a00 */
[----:B------:R-:W-:-:S02]  /*0e50*/  LOP3.LUT R9, R18, 0x800, RZ, 0xfc, !PT ;  /* 0x0000080012097812 */ /* 0x000fc400078efcff */
[----:B------:R-:W-:Y:S02]  /*0e60*/  SHF.R.U32.HI R7, RZ, 0x2, R5 ;  /* 0x00000002ff077819 */ /* 0x000fe40000011605 */
[----:B------:R-:W-:Y:S02]  /*0e70*/  SHF.R.U32.HI R9, RZ, 0x2, R9 ;  /* 0x00000002ff097819 */ /* 0x000fe40000011609 */
[----:B------:R-:W-:Y:S02]  /*0e80*/  LOP3.LUT R4, R4, 0xfc, RZ, 0xc0, !PT ;  /* 0x000000fc04047812 */ /* 0x000fe400078ec0ff */
[----:B------:R-:W-:Y:S02]  /*0e90*/  LOP3.LUT R7, R7, 0x1fc, RZ, 0xc0, !PT ;  /* 0x000001fc07077812 */ /* 0x000fe400078ec0ff */
[----:B------:R-:W-:Y:S01]  /*0ea0*/  LOP3.LUT R9, R9, 0x2fc, RZ, 0xc0, !PT ;  /* 0x000002fc09097812 */ /* 0x000fe200078ec0ff */
[----:B------:R-:W-:Y:S02]  /*0eb0*/  VIADD R5, R4, UR4 ;  /* 0x0000000404057c36 */ /* 0x000fe40008000000 */
[----:B------:R-:W-:-:S02]  /*0ec0*/  VIADD R7, R7, UR4 ;  /* 0x0000000407077c36 */ /* 0x000fc40008000000 */
[----:B------:R-:W-:Y:S02]  /*0ed0*/  VIADD R9, R9, UR4 ;  /* 0x0000000409097c36 */ /* 0x000fe40008000000 */
[C---:B------:R-:W-:Y:S01]  /*0ee0*/  IMAD R19, R18.reuse, 0x4, R5 ;  /* 0x0000000412137824 */ /* 0x040fe200078e0205 */
[----:B------:R-:W-:Y:S01]  /*0ef0*/  BAR.SYNC.DEFER_BLOCKING 0x0 ;  /* 0x0000000000007b1d */ /* 0x000fe20000010000 */
[C---:B------:R-:W-:Y:S02]  /*0f00*/  IMAD R20, R18.reuse, 0x4, R7 ;  /* 0x0000000412147824 */ /* 0x040fe400078e0207 */
[----:B-1----:R-:W-:-:S03]  /*0f10*/  IMAD R22, R18, 0x4, R9 ;  /* 0x0000000412167824 */ /* 0x002fc600078e0209 */
[----:B------:R-:W-:Y:S04]  /*0f20*/  LDS R4, [R19] ;  /* 0x0000000013047984 */ /* 0x000fe80000000800 */
[----:B------:R-:W-:Y:S04]  /*0f30*/  LDS R5, [R19+0x4] ;  /* 0x0000040013057984 */ /* 0x000fe80000000800 */
[----:B------:R-:W-:Y:S04]  /*0f40*/  LDS R6, [R19+0x8] ;  /* 0x0000080013067984 */ /* 0x000fe80000000800 */
[----:B------:R1:W2:Y:S04]  /*0f50*/  LDS R7, [R19+0xc] ;  /* 0x00000c0013077984 */ /* 0x0002a80000000800 */
[----:B------:R-:W-:Y:S04]  /*0f60*/  LDS R8, [R20+0x1000] ;  /* 0x0010000014087984 */ /* 0x000fe80000000800 */
[----:B------:R-:W-:Y:S04]  /*0f70*/  LDS R9, [R20+0x1004] ;  /* 0x0010040014097984 */ /* 0x000fe80000000800 */
[----:B------:R-:W-:Y:S04]  /*0f80*/  LDS R10, [R20+0x1008] ;  /* 0x00100800140a7984 */ /* 0x000fe80000000800 */
[----:B------:R0:W3:Y:S04]  /*0f90*/  LDS R11, [R20+0x100c] ;  /* 0x00100c00140b7984 */ /* 0x0000e80000000800 */
[----:B------:R-:W-:Y:S04]  /*0fa0*/  LDS R12, [R22+0x2000] ;  /* 0x00200000160c7984 */ /* 0x000fe80000000800 */
[----:B------:R-:W-:Y:S04]  /*0fb0*/  LDS R13, [R22+0x2004] ;  /* 0x00200400160d7984 */ /* 0x000fe80000000800 */
[----:B------:R-:W-:Y:S04]  /*0fc0*/  LDS R14, [R22+0x2008] ;  /* 0x00200800160e7984 */ /* 0x000fe80000000800 */
[----:B------:R4:W5:Y:S01]  /*0fd0*/  LDS R15, [R22+0x200c] ;  /* 0x00200c00160f7984 */ /* 0x0009620000000800 */
[----:B-1----:R-:W-:-:S02]  /*0fe0*/  PRMT R19, R3, 0x6540, R2 ;  /* 0x0000654003137816 */ /* 0x002fc40000000002 */
[----:B------:R-:W-:Y:S02]  /*0ff0*/  ISETP.GE.AND P0, PT, R0, 0x40, PT ;  /* 0x000000400000780c */ /* 0x000fe40003f06270 */
[C---:B------:R-:W-:Y:S02]  /*1000*/  LOP3.LUT R23, R19.reuse, 0x40, RZ, 0xfc, !PT ;  /* 0x0000004013177812 */ /* 0x040fe400078efcff */
[C---:B------:R-:W-:Y:S02]  /*1010*/  LOP3.LUT R21, R19.reuse, 0x80, RZ, 0xfc, !PT ;  /* 0x0000008013157812 */ /* 0x040fe400078efcff */
[C---:B------:R-:W-:Y:S02]  /*1020*/  LOP3.LUT R3, R19.reuse, 0xc0, RZ, 0xfc, !PT ;  /* 0x000000c013037812 */ /* 0x040fe400078efcff */
[----:B------:R-:W-:Y:S02]  /*1030*/  ISETP.LT.AND P3, PT, R19, 0x200, !P0 ;  /* 0x000002001300780c */ /* 0x000fe40004761270 */
[----:B------:R-:W-:-:S02]  /*1040*/  LOP3.LUT R2, R18, 0xc00, RZ, 0xfc, !PT ;  /* 0x00000c0012027812 */ /* 0x000fc400078efcff */
[----:B------:R-:W-:Y:S02]  /*1050*/  ISETP.LT.AND P2, PT, R23, 0x200, !P0 ;  /* 0x000002001700780c */ /* 0x000fe40004741270 */
[----:B------:R-:W-:Y:S01]  /*1060*/  ISETP.LT.AND P1, PT, R21, 0x200, !P0 ;  /* 0x000002001500780c */ /* 0x000fe20004721270 */
[--C-:B------:R-:W-:Y:S01]  /*1070*/  IMAD R19, R19, 0x40, R0.reuse ;  /* 0x0000004013137824 */ /* 0x100fe200078e0200 */
[----:B------:R-:W-:Y:S01]  /*1080*/  ISETP.LT.AND P0, PT, R3, 0x200, !P0 ;  /* 0x000002000300780c */ /* 0x000fe20004701270 */
[----:B------:R-:W-:Y:S01]  /*1090*/  IMAD R23, R23, 0x40, R0 ;  /* 0x0000004017177824 */ /* 0x000fe200078e0200 */
[----:B------:R-:W-:Y:S01]  /*10a0*/  SHF.R.U32.HI R2, RZ, 0x2, R2 ;  /* 0x00000002ff027819 */ /* 0x000fe20000011602 */
[----:B------:R-:W-:Y:S02]  /*10b0*/  IMAD R25, R21, 0x40, R0 ;  /* 0x0000004015197824 */ /* 0x000fe400078e0200 */
[----:B0-----:R-:W-:Y:S01]  /*10c0*/  IMAD.WIDE R20, R19, 0x4, R16 ;  /* 0x0000000413147825 */ /* 0x001fe200078e0210 */
[----:B------:R-:W-:-:S03]  /*10d0*/  LOP3.LUT R2, R2, 0x3fc, RZ, 0xc0, !PT ;  /* 0x000003fc02027812 */ /* 0x000fc600078ec0ff */
[--C-:B----4-:R-:W-:Y:S01]  /*10e0*/  IMAD.WIDE R22, R23, 0x4, R16.reuse ;  /* 0x0000000417167825 */ /* 0x110fe200078e0210 */
[----:B--2---:R0:W-:Y:S03]  /*10f0*/  @P3 STG.E.128 desc[UR6][R20.64], R4 ;  /* 0x0000000414003986 */ /* 0x0041e6000c101d06 */
[----:B------:R-:W-:Y:S01]  /*1100*/  IMAD.WIDE R24, R25, 0x4, R16 ;  /* 0x0000000419187825 */ /* 0x000fe200078e0210 */
[----:B---3--:R0:W-:Y:S03]  /*1110*/  @P2 STG.E.128 desc[UR6][R22.64], R8 ;  /* 0x0000000816002986 */ /* 0x0081e6000c101d06 */
[----:B------:R-:W-:Y:S01]  /*1120*/  VIADD R19, R2, UR4 ;  /* 0x0000000402137c36 */ /* 0x000fe20008000000 */
[----:B-----5:R0:W-:Y:S03]  /*1130*/  @P1 STG.E.128 desc[UR6][R24.64], R12 ;  /* 0x0000000c18001986 */ /* 0x0201e6000c101d06 */
[----:B------:R-:W-:Y:S01]  /*1140*/  IMAD R19, R18, 0x4, R19 ;  /* 0x0000000412137824 */ /* 0x000fe200078e0213 */
[----:B0-----:R-:W-:Y:S06]  /*1150*/  @!P0 EXIT ;  /* 0x000000000000894d */ /* 0x001fec0003800000 */
[----:B0-----:R-:W-:Y:S01]  /*1160*/  LDS R4, [R19+0x3000] ;  /* 0x0030000013047984 */ /* 0x001fe20000000800 */
[----:B------:R-:W-:-:S03]  /*1170*/  IMAD R3, R3, 0x40, R0 ;  /* 0x0000004003037824 */ /* 0x000fc600078e0200 */
[----:B------:R-:W-:Y:S01]  /*1180*/  LDS R5, [R19+0x3004] ;  /* 0x0030040013057984 */ /* 0x000fe20000000800 */
[----:B------:R-:W-:-:S03]  /*1190*/  IMAD.WIDE R16, R3, 0x4, R16 ;  /* 0x0000000403107825 */ /* 0x000fc600078e0210 */
[----:B------:R-:W-:Y:S04]  /*11a0*/  LDS R6, [R19+0x3008] ;  /* 0x0030080013067984 */ /* 0x000fe80000000800 */
[----:B------:R-:W0:Y:S04]  /*11b0*/  LDS R7, [R19+0x300c] ;  /* 0x00300c0013077984 */ /* 0x000e280000000800 */
[----:B0-----:R-:W-:Y:S01]  /*11c0*/  STG.E.128 desc[UR6][R16.64], R4 ;  /* 0x0000000410007986 */ /* 0x001fe2000c101d06 */
[----:B------:R-:W-:Y:S05]  /*11d0*/  EXIT ;  /* 0x000000000000794d */ /* 0x000fea0003800000 */
.L_x_0:
[----:B------:R-:W-:-:S00]  /*11e0*/  BRA `(.L_x_0) ;  /* 0xfffffffc00fc7947 */ /* 0x000fc0000383ffff */
[----:B------:R-:W-:-:S00]  /*11f0*/  NOP ;  /* 0x0000000000007918 */ /* 0x000fc00000000000 */
        /* <DEDUP_REMOVED lines=8> */
.L_x_1:


//--------------------- .nv.global.init           --------------------------
	.section	.nv.global.init,"aw",@progbits
.nv.global.init:
	.type		_$_str,@object
	.size		_$_str,(_$_str_$_2 - _$_str)
_$_str:
        /*0000*/ 	.byte	0x5f, 0x5f, 0x43, 0x55, 0x44, 0x41, 0x5f, 0x46, 0x54, 0x5a, 0x00
	.type		_$_str_$_2,@object
	.size		_$_str_$_2,(.L_1 - _$_str_$_2)
_$_str_$_2:
        /*000b*/ 	.byte	0x5f, 0x5f, 0x43, 0x55, 0x44, 0x41, 0x5f, 0x50, 0x52, 0x45, 0x43, 0x5f, 0x53, 0x51, 0x52, 0x54
        /*001b*/ 	.byte	0x00
.L_1:


//--------------------- .nv.shared.triton_poi_fused__native_batch_norm_legit_no_training_relu_17 --------------------------
	.section	.nv.shared.triton_poi_fused__native_batch_norm_legit_no_training_relu_17,"aw",@nobits
	.sectionflags	@""
	.align	16
	.zero		1024


//--------------------- .nv.constant0.triton_poi_fused__native_batch_norm_legit_no_training_relu_17 --------------------------
	.section	.nv.constant0.triton_poi_fused__native_batch_norm_legit_no_training_relu_17,"a",@progbits
	.sectionflags	@""
	.align	4
.nv.constant0.triton_poi_fused__native_batch_norm_legit_no_training_relu_17:
	.zero		584
